	.headerflags	@"EF_CUDA_TEXMODE_UNIFIED EF_CUDA_64BIT_ADDRESS EF_CUDA_ACCELERATORS EF_CUDA_SM90 EF_CUDA_VIRTUAL_SM(EF_CUDA_SM90)"
	.elftype	@"ET_EXEC"


//--------------------- .nv.info                  --------------------------
	.section	.nv.info,"",@"SHT_CUDA_INFO"
	.align	4


	//----- nvinfo : EIATTR_REGCOUNT
	.align		4
        /*0000*/ 	.byte	0x04, 0x2f
        /*0002*/ 	.short	(.L_1 - .L_0)
	.align		4
.L_0:
        /*0004*/ 	.word	index@(triton_poi_fused_convolution_10)
        /*0008*/ 	.word	0x00000012


	//----- nvinfo : EIATTR_MIN_STACK_SIZE
	.align		4
.L_1:
        /*000c*/ 	.byte	0x04, 0x12
        /*000e*/ 	.short	(.L_3 - .L_2)
	.align		4
.L_2:
        /*0010*/ 	.word	index@(triton_poi_fused_convolution_10)
        /*0014*/ 	.word	0x00000000


	//----- nvinfo : EIATTR_FRAME_SIZE
	.align		4
.L_3:
        /*0018*/ 	.byte	0x04, 0x11
        /*001a*/ 	.short	(.L_5 - .L_4)
	.align		4
.L_4:
        /*001c*/ 	.word	index@(triton_poi_fused_convolution_10)
        /*0020*/ 	.word	0x00000000


	//----- nvinfo : EIATTR_MIN_STACK_SIZE
	.align		4
.L_5:
        /*0024*/ 	.byte	0x04, 0x12
        /*0026*/ 	.short	(.L_7 - .L_6)
	.align		4
.L_6:
        /*0028*/ 	.word	index@(triton_poi_fused_convolution_10)
        /*002c*/ 	.word	0x00000000
.L_7:


//--------------------- .nv.info.triton_poi_fused_convolution_10 --------------------------
	.section	.nv.info.triton_poi_fused_convolution_10,"",@"SHT_CUDA_INFO"
	.sectionflags	@""
	.align	4


	//----- nvinfo : EIATTR_CUDA_API_VERSION
	.align		4
        /*0000*/ 	.byte	0x04, 0x37
        /*0002*/ 	.short	(.L_9 - .L_8)
.L_8:
        /*0004*/ 	.word	0x0000007c


	//----- nvinfo : EIATTR_KPARAM_INFO
	.align		4
.L_9:
        /*0008*/ 	.byte	0x04, 0x17
        /*000a*/ 	.short	(.L_11 - .L_10)
.L_10:
        /*000c*/ 	.word	0x00000000
        /*0010*/ 	.short	0x0004
        /*0012*/ 	.short	0x001c
        /*0014*/ 	.byte	0x00, 0xf0, 0x11, 0x00


	//----- nvinfo : EIATTR_KPARAM_INFO
	.align		4
.L_11:
        /*0018*/ 	.byte	0x04, 0x17
        /*001a*/ 	.short	(.L_13 - .L_12)
.L_12:
        /*001c*/ 	.word	0x00000000
        /*0020*/ 	.short	0x0003
        /*0022*/ 	.short	0x0018
        /*0024*/ 	.byte	0x00, 0xf0, 0x11, 0x00


	//----- nvinfo : EIATTR_KPARAM_INFO
	.align		4
.L_13:
        /*0028*/ 	.byte	0x04, 0x17
        /*002a*/ 	.short	(.L_15 - .L_14)
.L_14:
        /*002c*/ 	.word	0x00000000
        /*0030*/ 	.short	0x0002
        /*0032*/ 	.short	0x0010
        /*0034*/ 	.byte	0x00, 0xf4, 0x21, 0x00


	//----- nvinfo : EIATTR_KPARAM_INFO
	.align		4
.L_15:
        /*0038*/ 	.byte	0x04, 0x17
        /*003a*/ 	.short	(.L_17 - .L_16)
.L_16:
        /*003c*/ 	.word	0x00000000
        /*0040*/ 	.short	0x0001
        /*0042*/ 	.short	0x0008
        /*0044*/ 	.byte	0x00, 0xf4, 0x21, 0x00


	//----- nvinfo : EIATTR_KPARAM_INFO
	.align		4
.L_17:
        /*0048*/ 	.byte	0x04, 0x17
        /*004a*/ 	.short	(.L_19 - .L_18)
.L_18:
        /*004c*/ 	.word	0x00000000
        /*0050*/ 	.short	0x0000
        /*0052*/ 	.short	0x0000
        /*0054*/ 	.byte	0x00, 0xf4, 0x21, 0x00


	//----- nvinfo : EIATTR_SPARSE_MMA_MASK
	.align		4
.L_19:
        /*0058*/ 	.byte	0x03, 0x50
        /*005a*/ 	.short	0x0000


	//----- nvinfo : EIATTR_MAXREG_COUNT
	.align		4
        /*005c*/ 	.byte	0x03, 0x1b
        /*005e*/ 	.short	0x00ff


	//----- nvinfo : EIATTR_EXIT_INSTR_OFFSETS
	.align		4
        /*0060*/ 	.byte	0x04, 0x1c
        /*0062*/ 	.short	(.L_21 - .L_20)


	//   ....[0]....
.L_20:
        /*0064*/ 	.word	0x00000380


	//   ....[1]....
        /*0068*/ 	.word	0x000003f0


	//----- nvinfo : EIATTR_REQNTID
	.align		4
.L_21:
        /*006c*/ 	.byte	0x04, 0x10
        /*006e*/ 	.short	(.L_23 - .L_22)
.L_22:
        /*0070*/ 	.word	0x00000080
        /*0074*/ 	.word	0x00000001
        /*0078*/ 	.word	0x00000001


	//----- nvinfo : EIATTR_CBANK_PARAM_SIZE
	.align		4
.L_23:
        /*007c*/ 	.byte	0x03, 0x19
        /*007e*/ 	.short	0x0020


	//----- nvinfo : EIATTR_PARAM_CBANK
	.align		4
        /*0080*/ 	.byte	0x04, 0x0a
        /*0082*/ 	.short	(.L_25 - .L_24)
	.align		4
.L_24:
        /*0084*/ 	.word	index@(.nv.constant0.triton_poi_fused_convolution_10)
        /*0088*/ 	.short	0x0210
        /*008a*/ 	.short	0x0020


	//----- nvinfo : EIATTR_SW_WAR
	.align		4
.L_25:
        /*008c*/ 	.byte	0x04, 0x36
        /*008e*/ 	.short	(.L_27 - .L_26)
.L_26:
        /*0090*/ 	.word	0x00000008
.L_27:


//--------------------- .nv.callgraph             --------------------------
	.section	.nv.callgraph,"",@"SHT_CUDA_CALLGRAPH"
	.align	4
	.sectionentsize	8
	.align		4
        /*0000*/ 	.word	0x00000000
	.align		4
        /*0004*/ 	.word	0xffffffff
	.align		4
        /*0008*/ 	.word	0x00000000
	.align		4
        /*000c*/ 	.word	0xfffffffe
	.align		4
        /*0010*/ 	.word	0x00000000
	.align		4
        /*0014*/ 	.word	0xfffffffd
	.align		4
        /*0018*/ 	.word	0x00000000
	.align		4
        /*001c*/ 	.word	0xfffffffc


//--------------------- .text.triton_poi_fused_convolution_10 --------------------------
	.section	.text.triton_poi_fused_convolution_10,"ax",@progbits
	.sectionflags	@"SHF_BARRIERS=1"
	.align	128
        .global         triton_poi_fused_convolution_10
        .type           triton_poi_fused_convolution_10,@function
        .size           triton_poi_fused_convolution_10,(.L_x_1 - triton_poi_fused_convolution_10)
        .other          triton_poi_fused_convolution_10,@"STO_CUDA_ENTRY STV_DEFAULT"
triton_poi_fused_convolution_10:
.text.triton_poi_fused_convolution_10:
[----:B------:R-:W0:Y:S02]  /*0000*/  LDC R1, c[0x0][0x28] ;  /* 0x00000a00ff017b82 */ /* 0x000e240000000800 */
[----:B------:R-:W1:Y:S01]  /*0010*/  S2R R7, SR_CTAID.Y ;  /* 0x0000000000077919 */ /* 0x000e620000002600 */
[----:B------:R-:W2:Y:S01]  /*0020*/  LDC.64 R4, c[0x0][0x210] ;  /* 0x00008400ff047b82 */ /* 0x000ea20000000a00 */
[----:B------:R-:W-:Y:S01]  /*0030*/  ULDC.64 UR6, c[0x0][0x208] ;  /* 0x0000820000067ab9 */ /* 0x000fe20000000a00 */
[----:B------:R-:W3:Y:S01]  /*0040*/  S2R R8, SR_TID.X ;  /* 0x0000000000087919 */ /* 0x000ee20000002100 */
[----:B------:R-:W4:Y:S05]  /*0050*/  S2R R15, SR_CTAID.X ;  /* 0x00000000000f7919 */ /* 0x000f2a0000002500 */
[----:B------:R-:W5:Y:S01]  /*0060*/  LDC.64 R2, c[0x0][0x218] ;  /* 0x00008600ff027b82 */ /* 0x000f620000000a00 */
[----:B-1----:R-:W-:-:S02]  /*0070*/  IMAD.SHL.U32 R7, R7, 0x10, RZ ;  /* 0x0000001007077824 */ /* 0x002fc400078e00ff */
[----:B---3--:R-:W-:Y:S01]  /*0080*/  IMAD.SHL.U32 R6, R8, 0x2, RZ ;  /* 0x0000000208067824 */ /* 0x008fe200078e00ff */
[----:B------:R-:W-:Y:S01]  /*0090*/  SHF.R.U32.HI R10, RZ, 0x3, R8 ;  /* 0x00000003ff0a7819 */ /* 0x000fe20000011608 */
[----:B----4-:R-:W-:-:S03]  /*00a0*/  IMAD.SHL.U32 R15, R15, 0x10, RZ ;  /* 0x000000100f0f7824 */ /* 0x010fc600078e00ff */
[----:B------:R-:W-:-:S04]  /*00b0*/  LOP3.LUT R9, R7, 0xe, R6, 0xf8, !PT ;  /* 0x0000000e07097812 */ /* 0x000fc800078ef806 */
[----:B------:R-:W-:Y:S02]  /*00c0*/  SHF.R.S32.HI R0, RZ, 0x1f, R9 ;  /* 0x0000001fff007819 */ /* 0x000fe40000011409 */
[----:B------:R-:W-:Y:S02]  /*00d0*/  ISETP.GE.AND P1, PT, R9, 0x10, PT ;  /* 0x000000100900780c */ /* 0x000fe40003f26270 */
[----:B------:R-:W-:Y:S02]  /*00e0*/  LEA.HI R11, R0, R9, RZ, 0x2 ;  /* 0x00000009000b7211 */ /* 0x000fe400078f10ff */
[----:B------:R-:W-:Y:S02]  /*00f0*/  SGXT.U32 R0, R10, 0x4 ;  /* 0x000000040a00781a */ /* 0x000fe40000000000 */
[C---:B------:R-:W-:Y:S01]  /*0100*/  LOP3.LUT R12, R11.reuse, 0xfffffffc, RZ, 0xc0, !PT ;  /* 0xfffffffc0b0c7812 */ /* 0x040fe200078ec0ff */
[----:B------:R-:W-:Y:S01]  /*0110*/  IMAD.SHL.U32 R11, R11, 0x10, RZ ;  /* 0x000000100b0b7824 */ /* 0x000fe200078e00ff */
[----:B------:R-:W-:-:S03]  /*0120*/  LOP3.LUT R10, R15, R0, RZ, 0xfc, !PT ;  /* 0x000000000f0a7212 */ /* 0x000fc600078efcff */
[----:B------:R-:W-:Y:S01]  /*0130*/  IMAD.IADD R13, R9, 0x1, -R12 ;  /* 0x00000001090d7824 */ /* 0x000fe200078e0a0c */
[C---:B------:R-:W-:Y:S02]  /*0140*/  ISETP.GE.AND P0, PT, R10.reuse, 0x10, PT ;  /* 0x000000100a00780c */ /* 0x040fe40003f06270 */
[----:B------:R-:W-:Y:S01]  /*0150*/  LOP3.LUT R12, R11, 0xffffffc0, RZ, 0xc0, !PT ;  /* 0xffffffc00b0c7812 */ /* 0x000fe200078ec0ff */
[----:B------:R-:W-:Y:S01]  /*0160*/  IMAD R11, R10, 0x4, R13 ;  /* 0x000000040a0b7824 */ /* 0x000fe200078e020d */
[----:B------:R-:W-:-:S03]  /*0170*/  ISETP.LT.AND P0, PT, R9, 0x10, !P0 ;  /* 0x000000100900780c */ /* 0x000fc60004701270 */
[----:B------:R-:W-:Y:S02]  /*0180*/  IMAD.IADD R11, R11, 0x1, R12 ;  /* 0x000000010b0b7824 */ /* 0x000fe400078e020c */
[----:B-----5:R-:W-:Y:S01]  /*0190*/  IMAD.WIDE R12, R13, 0x4, R2 ;  /* 0x000000040d0c7825 */ /* 0x020fe200078e0202 */
[----:B------:R-:W-:-:S03]  /*01a0*/  CS2R R2, SRZ ;  /* 0x0000000000027805 */ /* 0x000fc6000001ff00 */
[----:B--2---:R-:W-:Y:S01]  /*01b0*/  IMAD.WIDE R10, R11, 0x4, R4 ;  /* 0x000000040b0a7825 */ /* 0x004fe200078e0204 */
[----:B------:R-:W-:Y:S02]  /*01c0*/  CS2R R4, SRZ ;  /* 0x0000000000047805 */ /* 0x000fe4000001ff00 */
[----:B------:R-:W2:Y:S04]  /*01d0*/  @!P1 LDG.E.EL.64 R2, desc[UR6][R12.64] ;  /* 0x000000060c029981 */ /* 0x000ea8000c2e1b00 */
[----:B------:R1:W2:Y:S01]  /*01e0*/  @P0 LDG.E.64 R4, desc[UR6][R10.64] ;  /* 0x000000060a040981 */ /* 0x0002a2000c1e1b00 */
[----:B------:R-:W3:Y:S01]  /*01f0*/  S2UR UR5, SR_CgaCtaId ;  /* 0x00000000000579c3 */ /* 0x000ee20000008800 */
[----:B------:R-:W-:Y:S01]  /*0200*/  IMAD.SHL.U32 R8, R8, 0x20, RZ ;  /* 0x0000002008087824 */ /* 0x000fe200078e00ff */
[----:B------:R-:W-:Y:S01]  /*0210*/  LOP3.LUT R7, R7, R0, RZ, 0xfc, !PT ;  /* 0x0000000007077212 */ /* 0x000fe200078efcff */
[----:B------:R-:W-:Y:S01]  /*0220*/  UMOV UR4, 0x400 ;  /* 0x0000040000047882 */ /* 0x000fe20000000000 */
[----:B------:R-:W-:-:S02]  /*0230*/  LOP3.LUT R14, R6, 0xfe, RZ, 0xc0, !PT ;  /* 0x000000fe060e7812 */ /* 0x000fc400078ec0ff */
[----:B------:R-:W-:Y:S02]  /*0240*/  LOP3.LUT R9, R8, 0xe0, RZ, 0xc0, !PT ;  /* 0x000000e008097812 */ /* 0x000fe400078ec0ff */
[----:B------:R-:W-:Y:S02]  /*0250*/  LOP3.LUT R8, R15, 0xe, R6, 0xf8, !PT ;  /* 0x0000000e0f087812 */ /* 0x000fe400078ef806 */
[C---:B------:R-:W-:Y:S02]  /*0260*/  LOP3.LUT R0, R9.reuse, R0, RZ, 0xfc, !PT ;  /* 0x0000000009007212 */ /* 0x040fe400078efcff */
[C---:B-1----:R-:W-:Y:S02]  /*0270*/  LOP3.LUT R11, R9.reuse, 0x10, RZ, 0xfc, !PT ;  /* 0x00000010090b7812 */ /* 0x042fe400078efcff */
[-C--:B------:R-:W-:Y:S02]  /*0280*/  LEA.HI R9, R9, R0.reuse, RZ, 0x1c ;  /* 0x0000000009097211 */ /* 0x080fe400078fe0ff */
[----:B------:R-:W-:-:S02]  /*0290*/  LEA.HI R11, R11, R0, RZ, 0x1c ;  /* 0x000000000b0b7211 */ /* 0x000fc400078fe0ff */
[----:B------:R-:W-:-:S04]  /*02a0*/  SHF.R.U32.HI R6, RZ, 0x4, R6 ;  /* 0x00000004ff067819 */ /* 0x000fc80000011606 */
[----:B------:R-:W-:Y:S01]  /*02b0*/  SGXT.U32 R13, R6, 0x4 ;  /* 0x00000004060d781a */ /* 0x000fe20000000000 */
[----:B---3--:R-:W-:Y:S01]  /*02c0*/  UPRMT UR4, UR5, 0x654, UR4 ;  /* 0x0000065405047896 */ /* 0x008fe20008000004 */
[----:B------:R-:W-:-:S03]  /*02d0*/  VIMNMX R6, R7, R8, !PT ;  /* 0x0000000807067248 */ /* 0x000fc60007fe0100 */
[----:B------:R-:W-:Y:S01]  /*02e0*/  IMAD.IADD R13, R14, 0x1, R13 ;  /* 0x000000010e0d7824 */ /* 0x000fe200078e020d */
[----:B------:R-:W-:Y:S02]  /*02f0*/  ISETP.GE.AND P0, PT, R6, 0x10, PT ;  /* 0x000000100600780c */ /* 0x000fe40003f06270 */
[----:B------:R-:W-:Y:S02]  /*0300*/  LEA R9, R9, UR4, 0x2 ;  /* 0x0000000409097c11 */ /* 0x000fe4000f8e10ff */
[----:B------:R-:W-:Y:S02]  /*0310*/  LEA R0, R11, UR4, 0x2 ;  /* 0x000000040b007c11 */ /* 0x000fe4000f8e10ff */
[----:B------:R-:W-:Y:S01]  /*0320*/  LEA R13, R13, UR4, 0x2 ;  /* 0x000000040d0d7c11 */ /* 0x000fe2000f8e10ff */
[----:B--2---:R-:W-:Y:S01]  /*0330*/  FADD R2, R2, R4 ;  /* 0x0000000402027221 */ /* 0x004fe20000000000 */
[----:B------:R-:W-:-:S04]  /*0340*/  FADD R3, R3, R5 ;  /* 0x0000000503037221 */ /* 0x000fc80000000000 */
[----:B------:R1:W-:Y:S04]  /*0350*/  STS [R9], R2 ;  /* 0x0000000209007388 */ /* 0x0003e80000000800 */
[----:B------:R1:W-:Y:S01]  /*0360*/  STS [R0+0x40], R3 ;  /* 0x0000400300007388 */ /* 0x0003e20000000800 */
[----:B------:R-:W-:Y:S06]  /*0370*/  BAR.SYNC.DEFER_BLOCKING 0x0 ;  /* 0x0000000000007b1d */ /* 0x000fec0000010000 */
[----:B-1----:R-:W-:Y:S05]  /*0380*/  @P0 EXIT ;  /* 0x000000000000094d */ /* 0x002fea0003800000 */
[----:B------:R-:W-:Y:S01]  /*0390*/  LDS R4, [R13] ;  /* 0x000000000d047984 */ /* 0x000fe20000000800 */
[----:B------:R-:W0:Y:S01]  /*03a0*/  LDC.64 R2, c[0x0][0x220] ;  /* 0x00008800ff027b82 */ /* 0x000e220000000a00 */
[----:B------:R-:W-:Y:S02]  /*03b0*/  IMAD R7, R7, 0x10, R8 ;  /* 0x0000001007077824 */ /* 0x000fe400078e0208 */
[----:B------:R-:W1:Y:S02]  /*03c0*/  LDS R5, [R13+0x4] ;  /* 0x000004000d057984 */ /* 0x000e640000000800 */
[----:B0-----:R-:W-:-:S05]  /*03d0*/  IMAD.WIDE R2, R7, 0x4, R2 ;  /* 0x0000000407027825 */ /* 0x001fca00078e0202 */
[----:B-1----:R-:W-:Y:S01]  /*03e0*/  STG.E.64 desc[UR6][R2.64], R4 ;  /* 0x0000000402007986 */ /* 0x002fe2000c101b06 */
[----:B------:R-:W-:Y:S05]  /*03f0*/  EXIT ;  /* 0x000000000000794d */ /* 0x000fea0003800000 */
.L_x_0:
[----:B------:R-:W-:-:S00]  /*0400*/  BRA `(.L_x_0) ;  /* 0xfffffffc00fc7947 */ /* 0x000fc0000383ffff */
[----:B------:R-:W-:-:S00]  /*0410*/  NOP ;  /* 0x0000000000007918 */ /* 0x000fc00000000000 */
        /* <DEDUP_REMOVED lines=14> */
.L_x_1:


//--------------------- .nv.shared.triton_poi_fused_convolution_10 --------------------------
	.section	.nv.shared.triton_poi_fused_convolution_10,"aw",@nobits
	.sectionflags	@""
	.align	16
	.zero		1024


//--------------------- .nv.constant0.triton_poi_fused_convolution_10 --------------------------
	.section	.nv.constant0.triton_poi_fused_convolution_10,"a",@progbits
	.sectionflags	@""
	.align	4
.nv.constant0.triton_poi_fused_convolution_10:
	.zero		560
